	.headerflags	@"EF_CUDA_TEXMODE_UNIFIED EF_CUDA_64BIT_ADDRESS EF_CUDA_ACCELERATORS EF_CUDA_SM90 EF_CUDA_VIRTUAL_SM(EF_CUDA_SM90)"
	.elftype	@"ET_EXEC"


//--------------------- .nv.info                  --------------------------
	.section	.nv.info,"",@"SHT_CUDA_INFO"
	.align	4


	//----- nvinfo : EIATTR_REGCOUNT
	.align		4
        /*0000*/ 	.byte	0x04, 0x2f
        /*0002*/ 	.short	(.L_1 - .L_0)
	.align		4
.L_0:
        /*0004*/ 	.word	index@(triton_poi_fused_avg_pool2d_17)
        /*0008*/ 	.word	0x00000010


	//----- nvinfo : EIATTR_MIN_STACK_SIZE
	.align		4
.L_1:
        /*000c*/ 	.byte	0x04, 0x12
        /*000e*/ 	.short	(.L_3 - .L_2)
	.align		4
.L_2:
        /*0010*/ 	.word	index@(triton_poi_fused_avg_pool2d_17)
        /*0014*/ 	.word	0x00000000


	//----- nvinfo : EIATTR_FRAME_SIZE
	.align		4
.L_3:
        /*0018*/ 	.byte	0x04, 0x11
        /*001a*/ 	.short	(.L_5 - .L_4)
	.align		4
.L_4:
        /*001c*/ 	.word	index@(triton_poi_fused_avg_pool2d_17)
        /*0020*/ 	.word	0x00000000


	//----- nvinfo : EIATTR_MIN_STACK_SIZE
	.align		4
.L_5:
        /*0024*/ 	.byte	0x04, 0x12
        /*0026*/ 	.short	(.L_7 - .L_6)
	.align		4
.L_6:
        /*0028*/ 	.word	index@(triton_poi_fused_avg_pool2d_17)
        /*002c*/ 	.word	0x00000000
.L_7:


//--------------------- .nv.info.triton_poi_fused_avg_pool2d_17 --------------------------
	.section	.nv.info.triton_poi_fused_avg_pool2d_17,"",@"SHT_CUDA_INFO"
	.sectionflags	@""
	.align	4


	//----- nvinfo : EIATTR_CUDA_API_VERSION
	.align		4
        /*0000*/ 	.byte	0x04, 0x37
        /*0002*/ 	.short	(.L_9 - .L_8)
.L_8:
        /*0004*/ 	.word	0x0000007c


	//----- nvinfo : EIATTR_KPARAM_INFO
	.align		4
.L_9:
        /*0008*/ 	.byte	0x04, 0x17
        /*000a*/ 	.short	(.L_11 - .L_10)
.L_10:
        /*000c*/ 	.word	0x00000000
        /*0010*/ 	.short	0x0002
        /*0012*/ 	.short	0x0010
        /*0014*/ 	.byte	0x00, 0xf0, 0x11, 0x00


	//----- nvinfo : EIATTR_KPARAM_INFO
	.align		4
.L_11:
        /*0018*/ 	.byte	0x04, 0x17
        /*001a*/ 	.short	(.L_13 - .L_12)
.L_12:
        /*001c*/ 	.word	0x00000000
        /*0020*/ 	.short	0x0001
        /*0022*/ 	.short	0x0008
        /*0024*/ 	.byte	0x00, 0xf4, 0x21, 0x00


	//----- nvinfo : EIATTR_KPARAM_INFO
	.align		4
.L_13:
        /*0028*/ 	.byte	0x04, 0x17
        /*002a*/ 	.short	(.L_15 - .L_14)
.L_14:
        /*002c*/ 	.word	0x00000000
        /*0030*/ 	.short	0x0000
        /*0032*/ 	.short	0x0000
        /*0034*/ 	.byte	0x00, 0xf4, 0x21, 0x00


	//----- nvinfo : EIATTR_SPARSE_MMA_MASK
	.align		4
.L_15:
        /*0038*/ 	.byte	0x03, 0x50
        /*003a*/ 	.short	0x0000


	//----- nvinfo : EIATTR_MAXREG_COUNT
	.align		4
        /*003c*/ 	.byte	0x03, 0x1b
        /*003e*/ 	.short	0x00ff


	//----- nvinfo : EIATTR_EXIT_INSTR_OFFSETS
	.align		4
        /*0040*/ 	.byte	0x04, 0x1c
        /*0042*/ 	.short	(.L_17 - .L_16)


	//   ....[0]....
.L_16:
        /*0044*/ 	.word	0x000002c0


	//----- nvinfo : EIATTR_REQNTID
	.align		4
.L_17:
        /*0048*/ 	.byte	0x04, 0x10
        /*004a*/ 	.short	(.L_19 - .L_18)
.L_18:
        /*004c*/ 	.word	0x00000080
        /*0050*/ 	.word	0x00000001
        /*0054*/ 	.word	0x00000001


	//----- nvinfo : EIATTR_CBANK_PARAM_SIZE
	.align		4
.L_19:
        /*0058*/ 	.byte	0x03, 0x19
        /*005a*/ 	.short	0x0014


	//----- nvinfo : EIATTR_PARAM_CBANK
	.align		4
        /*005c*/ 	.byte	0x04, 0x0a
        /*005e*/ 	.short	(.L_21 - .L_20)
	.align		4
.L_20:
        /*0060*/ 	.word	index@(.nv.constant0.triton_poi_fused_avg_pool2d_17)
        /*0064*/ 	.short	0x0210
        /*0066*/ 	.short	0x0014


	//----- nvinfo : EIATTR_SW_WAR
	.align		4
.L_21:
        /*0068*/ 	.byte	0x04, 0x36
        /*006a*/ 	.short	(.L_23 - .L_22)
.L_22:
        /*006c*/ 	.word	0x00000008
.L_23:


//--------------------- .nv.callgraph             --------------------------
	.section	.nv.callgraph,"",@"SHT_CUDA_CALLGRAPH"
	.align	4
	.sectionentsize	8
	.align		4
        /*0000*/ 	.word	0x00000000
	.align		4
        /*0004*/ 	.word	0xffffffff
	.align		4
        /*0008*/ 	.word	0x00000000
	.align		4
        /*000c*/ 	.word	0xfffffffe
	.align		4
        /*0010*/ 	.word	0x00000000
	.align		4
        /*0014*/ 	.word	0xfffffffd
	.align		4
        /*0018*/ 	.word	0x00000000
	.align		4
        /*001c*/ 	.word	0xfffffffc


//--------------------- .text.triton_poi_fused_avg_pool2d_17 --------------------------
	.section	.text.triton_poi_fused_avg_pool2d_17,"ax",@progbits
	.align	128
        .global         triton_poi_fused_avg_pool2d_17
        .type           triton_poi_fused_avg_pool2d_17,@function
        .size           triton_poi_fused_avg_pool2d_17,(.L_x_1 - triton_poi_fused_avg_pool2d_17)
        .other          triton_poi_fused_avg_pool2d_17,@"STO_CUDA_ENTRY STV_DEFAULT"
triton_poi_fused_avg_pool2d_17:
.text.triton_poi_fused_avg_pool2d_17:
[----:B------:R-:W-:Y:S01]  /*0000*/  LDC R1, c[0x0][0x28] ;  /* 0x00000a00ff017b82 */ /* 0x000fe20000000800 */
[----:B------:R-:W1:Y:S01]  /*0010*/  S2R R0, SR_TID.X ;  /* 0x0000000000007919 */ /* 0x000e620000002100 */
[----:B------:R-:W-:Y:S01]  /*0020*/  ULDC.64 UR4, c[0x0][0x208] ;  /* 0x0000820000047ab9 */ /* 0x000fe20000000a00 */
[----:B------:R-:W2:Y:S01]  /*0030*/  S2R R3, SR_CTAID.X ;  /* 0x0000000000037919 */ /* 0x000ea20000002500 */
[----:B-1----:R-:W-:-:S04]  /*0040*/  SHF.L.U32 R0, R0, 0x1, RZ ;  /* 0x0000000100007819 */ /* 0x002fc800000006ff */
[----:B------:R-:W-:Y:S02]  /*0050*/  LOP3.LUT R0, R0, 0xfe, RZ, 0xc0, !PT ;  /* 0x000000fe00007812 */ /* 0x000fe400078ec0ff */
[----:B--2---:R-:W-:-:S03]  /*0060*/  SHF.R.S32.HI R5, RZ, 0x17, R3 ;  /* 0x00000017ff057819 */ /* 0x004fc60000011403 */
[----:B------:R-:W-:Y:S01]  /*0070*/  IMAD R0, R3, 0x100, R0 ;  /* 0x0000010003007824 */ /* 0x000fe200078e0200 */
[----:B------:R-:W-:-:S04]  /*0080*/  SGXT R5, R5, 0x1 ;  /* 0x000000010505781a */ /* 0x000fc80000000200 */
[----:B------:R-:W-:Y:S02]  /*0090*/  SHF.R.S32.HI R3, RZ, 0x1f, R0 ;  /* 0x0000001fff037819 */ /* 0x000fe40000011400 */
[-C--:B------:R-:W-:Y:S02]  /*00a0*/  LEA.HI R6, R5, R0.reuse, RZ, 0xb ;  /* 0x0000000005067211 */ /* 0x080fe400078f58ff */
[----:B------:R-:W-:Y:S02]  /*00b0*/  LEA.HI R4, R3, R0, RZ, 0x9 ;  /* 0x0000000003047211 */ /* 0x000fe400078f48ff */
[----:B------:R-:W1:Y:S01]  /*00c0*/  LDC.64 R2, c[0x0][0x210] ;  /* 0x00008400ff027b82 */ /* 0x000e620000000a00 */
[----:B------:R-:W-:Y:S02]  /*00d0*/  SHF.L.U32 R7, R6, 0x2, RZ ;  /* 0x0000000206077819 */ /* 0x000fe400000006ff */
[----:B------:R-:W-:Y:S02]  /*00e0*/  SHF.R.S32.HI R5, RZ, 0x9, R4 ;  /* 0x00000009ff057819 */ /* 0x000fe40000011404 */
[----:B------:R-:W-:-:S02]  /*00f0*/  LOP3.LUT R8, R7, 0xffffe000, RZ, 0xc0, !PT ;  /* 0xffffe00007087812 */ /* 0x000fc400078ec0ff */
[----:B------:R-:W-:Y:S02]  /*0100*/  LEA.HI R6, R5, R5, RZ, 0x2 ;  /* 0x0000000505067211 */ /* 0x000fe400078f10ff */
[----:B------:R-:W-:Y:S02]  /*0110*/  LOP3.LUT R7, R4, 0xfffffe00, RZ, 0xc0, !PT ;  /* 0xfffffe0004077812 */ /* 0x000fe400078ec0ff */
[----:B------:R-:W-:Y:S02]  /*0120*/  LOP3.LUT R6, R6, 0x3ffffc, RZ, 0xc0, !PT ;  /* 0x003ffffc06067812 */ /* 0x000fe400078ec0ff */
[----:B------:R-:W-:-:S03]  /*0130*/  IADD3 R7, R8, R0, -R7 ;  /* 0x0000000008077210 */ /* 0x000fc60007ffe807 */
[----:B------:R-:W-:-:S05]  /*0140*/  IMAD.IADD R6, R5, 0x1, -R6 ;  /* 0x0000000105067824 */ /* 0x000fca00078e0a06 */
[----:B------:R-:W-:-:S04]  /*0150*/  LEA R9, R6, R7, 0xa ;  /* 0x0000000706097211 */ /* 0x000fc800078e50ff */
[----:B------:R-:W-:Y:S01]  /*0160*/  IADD3 R11, R9, 0x1000, RZ ;  /* 0x00001000090b7810 */ /* 0x000fe20007ffe0ff */
[C---:B------:R-:W-:Y:S01]  /*0170*/  VIADD R7, R9.reuse, 0x200 ;  /* 0x0000020009077836 */ /* 0x040fe20000000000 */
[----:B------:R-:W-:Y:S01]  /*0180*/  IADD3 R13, R9, 0x1200, RZ ;  /* 0x00001200090d7810 */ /* 0x000fe20007ffe0ff */
[----:B-1----:R-:W-:-:S04]  /*0190*/  IMAD.WIDE R4, R9, 0x4, R2 ;  /* 0x0000000409047825 */ /* 0x002fc800078e0202 */
[--C-:B------:R-:W-:Y:S02]  /*01a0*/  IMAD.WIDE R6, R7, 0x4, R2.reuse ;  /* 0x0000000407067825 */ /* 0x100fe400078e0202 */
[----:B------:R-:W2:Y:S02]  /*01b0*/  LDG.E.64 R4, desc[UR4][R4.64] ;  /* 0x0000000404047981 */ /* 0x000ea4000c1e1b00 */
[--C-:B------:R-:W-:Y:S02]  /*01c0*/  IMAD.WIDE R8, R11, 0x4, R2.reuse ;  /* 0x000000040b087825 */ /* 0x100fe400078e0202 */
[----:B------:R-:W2:Y:S01]  /*01d0*/  LDG.E.64 R6, desc[UR4][R6.64] ;  /* 0x0000000406067981 */ /* 0x000ea2000c1e1b00 */
[----:B------:R-:W1:Y:S01]  /*01e0*/  LDC.64 R10, c[0x0][0x218] ;  /* 0x00008600ff0a7b82 */ /* 0x000e620000000a00 */
[----:B------:R-:W-:Y:S02]  /*01f0*/  IMAD.WIDE R2, R13, 0x4, R2 ;  /* 0x000000040d027825 */ /* 0x000fe400078e0202 */
[----:B------:R-:W3:Y:S04]  /*0200*/  LDG.E.64 R8, desc[UR4][R8.64] ;  /* 0x0000000408087981 */ /* 0x000ee8000c1e1b00 */
[----:B------:R-:W4:Y:S01]  /*0210*/  LDG.E.64 R2, desc[UR4][R2.64] ;  /* 0x0000000402027981 */ /* 0x000f22000c1e1b00 */
[----:B--2---:R-:W-:Y:S01]  /*0220*/  FADD R13, R4, R6 ;  /* 0x00000006040d7221 */ /* 0x004fe20000000000 */
[----:B------:R-:W-:-:S03]  /*0230*/  FADD R12, R5, R7 ;  /* 0x00000007050c7221 */ /* 0x000fc60000000000 */
[----:B---3--:R-:W-:Y:S01]  /*0240*/  FADD R13, R8, R13 ;  /* 0x0000000d080d7221 */ /* 0x008fe20000000000 */
[----:B------:R-:W-:-:S03]  /*0250*/  FADD R12, R9, R12 ;  /* 0x0000000c090c7221 */ /* 0x000fc60000000000 */
[----:B----4-:R-:W-:Y:S01]  /*0260*/  FADD R13, R2, R13 ;  /* 0x0000000d020d7221 */ /* 0x010fe20000000000 */
[----:B------:R-:W-:Y:S01]  /*0270*/  FADD R12, R3, R12 ;  /* 0x0000000c030c7221 */ /* 0x000fe20000000000 */
[----:B-1----:R-:W-:-:S04]  /*0280*/  IMAD.WIDE R4, R0, 0x4, R10 ;  /* 0x0000000400047825 */ /* 0x002fc800078e020a */
[----:B------:R-:W-:Y:S01]  /*0290*/  FMUL R6, R13, 0.25 ;  /* 0x3e8000000d067820 */ /* 0x000fe20000400000 */
[----:B------:R-:W-:-:S05]  /*02a0*/  FMUL R7, R12, 0.25 ;  /* 0x3e8000000c077820 */ /* 0x000fca0000400000 */
[----:B------:R-:W-:Y:S01]  /*02b0*/  STG.E.64 desc[UR4][R4.64], R6 ;  /* 0x0000000604007986 */ /* 0x000fe2000c101b04 */
[----:B------:R-:W-:Y:S05]  /*02c0*/  EXIT ;  /* 0x000000000000794d */ /* 0x000fea0003800000 */
.L_x_0:
[----:B------:R-:W-:-:S00]  /*02d0*/  BRA `(.L_x_0) ;  /* 0xfffffffc00fc7947 */ /* 0x000fc0000383ffff */
[----:B------:R-:W-:-:S00]  /*02e0*/  NOP ;  /* 0x0000000000007918 */ /* 0x000fc00000000000 */
        /* <DEDUP_REMOVED lines=9> */
.L_x_1:


//--------------------- .nv.constant0.triton_poi_fused_avg_pool2d_17 --------------------------
	.section	.nv.constant0.triton_poi_fused_avg_pool2d_17,"a",@progbits
	.sectionflags	@""
	.align	4
.nv.constant0.triton_poi_fused_avg_pool2d_17:
	.zero		548
